//
// Generated by NVIDIA NVVM Compiler
//
// Compiler Build ID: CL-36424714
// Cuda compilation tools, release 13.0, V13.0.88
// Based on NVVM 20.0.0
//

.version 9.0
.target sm_100
.address_size 64

	// .globl	_Z11relu_kernelPfS_i

.visible .entry _Z11relu_kernelPfS_i(
	.param .u64 .ptr .align 1 _Z11relu_kernelPfS_i_param_0,
	.param .u64 .ptr .align 1 _Z11relu_kernelPfS_i_param_1,
	.param .u32 _Z11relu_kernelPfS_i_param_2
)
{
	.reg .pred 	%p<2>;
	.reg .b32 	%r<6>;
	.reg .b32 	%f<3>;
	.reg .b64 	%rd<8>;

	ld.param.u64 	%rd1, [_Z11relu_kernelPfS_i_param_0];
	ld.param.u64 	%rd2, [_Z11relu_kernelPfS_i_param_1];
	ld.param.u32 	%r2, [_Z11relu_kernelPfS_i_param_2];
	mov.u32 	%r3, %ctaid.x;
	mov.u32 	%r4, %ntid.x;
	mov.u32 	%r5, %tid.x;
	mad.lo.s32 	%r1, %r3, %r4, %r5;
	setp.ge.s32 	%p1, %r1, %r2;
	@%p1 bra 	$L__BB0_2;
	cvta.to.global.u64 	%rd3, %rd1;
	cvta.to.global.u64 	%rd4, %rd2;
	mul.wide.s32 	%rd5, %r1, 4;
	add.s64 	%rd6, %rd3, %rd5;
	ld.global.f32 	%f1, [%rd6];
	max.f32 	%f2, %f1, 0f00000000;
	add.s64 	%rd7, %rd4, %rd5;
	st.global.f32 	[%rd7], %f2;
$L__BB0_2:
	ret;

}
	// .globl	_Z22relu_f16x8_pack_kernelP6__halfS0_i
.visible .entry _Z22relu_f16x8_pack_kernelP6__halfS0_i(
	.param .u64 .ptr .align 1 _Z22relu_f16x8_pack_kernelP6__halfS0_i_param_0,
	.param .u64 .ptr .align 1 _Z22relu_f16x8_pack_kernelP6__halfS0_i_param_1,
	.param .u32 _Z22relu_f16x8_pack_kernelP6__halfS0_i_param_2
)
{
	.reg .pred 	%p<2>;
	.reg .b16 	%rs<2>;
	.reg .b32 	%r<24>;
	.reg .b32 	%f<2>;
	.reg .b64 	%rd<9>;

	ld.param.u64 	%rd2, [_Z22relu_f16x8_pack_kernelP6__halfS0_i_param_0];
	ld.param.u64 	%rd1, [_Z22relu_f16x8_pack_kernelP6__halfS0_i_param_1];
	ld.param.u32 	%r18, [_Z22relu_f16x8_pack_kernelP6__halfS0_i_param_2];
	cvta.to.global.u64 	%rd3, %rd2;
	mov.u32 	%r19, %ctaid.x;
	mov.u32 	%r20, %ntid.x;
	mov.u32 	%r21, %tid.x;
	mad.lo.s32 	%r22, %r19, %r20, %r21;
	shl.b32 	%r1, %r22, 3;
	mov.f32 	%f1, 0f00000000;
	// begin inline asm
	{  cvt.rn.f16.f32 %rs1, %f1;}

	// end inline asm
	mul.wide.s32 	%rd4, %r1, 2;
	add.s64 	%rd5, %rd3, %rd4;
	ld.global.v4.u32 	{%r7, %r10, %r13, %r16}, [%rd5];
	mov.b32 	%r8, {%rs1, %rs1};
	// begin inline asm
	{max.f16x2 %r6,%r7,%r8;
}
	// end inline asm
	// begin inline asm
	{max.f16x2 %r9,%r10,%r8;
}
	// end inline asm
	// begin inline asm
	{max.f16x2 %r12,%r13,%r8;
}
	// end inline asm
	// begin inline asm
	{max.f16x2 %r15,%r16,%r8;
}
	// end inline asm
	or.b32  	%r23, %r1, 7;
	setp.ge.s32 	%p1, %r23, %r18;
	@%p1 bra 	$L__BB1_2;
	cvta.to.global.u64 	%rd6, %rd1;
	add.s64 	%rd8, %rd6, %rd4;
	st.global.v4.u32 	[%rd8], {%r6, %r9, %r12, %r15};
$L__BB1_2:
	ret;

}


// ===== COMPILED SASS (sm_100) =====

	.target	sm_100

	.elftype	@"ET_EXEC"


//--------------------- .note.nv.tkinfo           --------------------------
	.section	.note.nv.tkinfo,"",@"SHT_NOTE"
	.sectionflags	@"SHF_NOTE_NV_TKINFO"
	.tkinfo
        /*0018*/ 	.word	0x00000002
        /*0030*/ 	.string	""
        /*0030*/ 	.string	"ptxas"
        /*0030*/ 	.string	"Cuda compilation tools, release 13.0, V13.0.88"
        /*0030*/ 	.string	"Build cuda_13.0.r13.0/compiler.36424714_0"
        /*0030*/ 	.string	"-arch sm_100 -m 64 "



//--------------------- .note.nv.cuinfo           --------------------------
	.section	.note.nv.cuinfo,"",@"SHT_NOTE"
	.sectionflags	@"SHF_NOTE_NV_CUINFO"
        /*0018*/ 	.short	0x0002
        /*001a*/ 	.short	0x0064
        /*001c*/ 	.short	0x0082
	.zero		2


//--------------------- .nv.info                  --------------------------
	.section	.nv.info,"",@"SHT_CUDA_INFO"
	.align	4


	//----- nvinfo : EIATTR_REGCOUNT
	.align		4
        /*0000*/ 	.byte	0x04, 0x2f
        /*0002*/ 	.short	(.L_1 - .L_0)
	.align		4
.L_0:
        /*0004*/ 	.word	index@(_Z11relu_kernelPfS_i)
        /*0008*/ 	.word	0x0000000a


	//----- nvinfo : EIATTR_FRAME_SIZE
	.align		4
.L_1:
        /*000c*/ 	.byte	0x04, 0x11
        /*000e*/ 	.short	(.L_3 - .L_2)
	.align		4
.L_2:
        /*0010*/ 	.word	index@(_Z11relu_kernelPfS_i)
        /*0014*/ 	.word	0x00000000


	//----- nvinfo : EIATTR_REGCOUNT
	.align		4
.L_3:
        /*0018*/ 	.byte	0x04, 0x2f
        /*001a*/ 	.short	(.L_5 - .L_4)
	.align		4
.L_4:
        /*001c*/ 	.word	index@(_Z22relu_f16x8_pack_kernelP6__halfS0_i)
        /*0020*/ 	.word	0x0000000e


	//----- nvinfo : EIATTR_FRAME_SIZE
	.align		4
.L_5:
        /*0024*/ 	.byte	0x04, 0x11
        /*0026*/ 	.short	(.L_7 - .L_6)
	.align		4
.L_6:
        /*0028*/ 	.word	index@(_Z22relu_f16x8_pack_kernelP6__halfS0_i)
        /*002c*/ 	.word	0x00000000


	//----- nvinfo : EIATTR_MIN_STACK_SIZE
	.align		4
.L_7:
        /*0030*/ 	.byte	0x04, 0x12
        /*0032*/ 	.short	(.L_9 - .L_8)
	.align		4
.L_8:
        /*0034*/ 	.word	index@(_Z22relu_f16x8_pack_kernelP6__halfS0_i)
        /*0038*/ 	.word	0x00000000


	//----- nvinfo : EIATTR_MIN_STACK_SIZE
	.align		4
.L_9:
        /*003c*/ 	.byte	0x04, 0x12
        /*003e*/ 	.short	(.L_11 - .L_10)
	.align		4
.L_10:
        /*0040*/ 	.word	index@(_Z11relu_kernelPfS_i)
        /*0044*/ 	.word	0x00000000
.L_11:


//--------------------- .nv.compat                --------------------------
	.section	.nv.compat,"",@"SHT_CUDA_COMPAT_INFO"
	.align	4
        /*0000*/ 	.byte	0x02, 0x09, 0x00, 0x00, 0x02, 0x02, 0x01, 0x00, 0x02, 0x05, 0x05, 0x00, 0x03, 0x07, 0x01, 0x01
        /*0010*/ 	.byte	0x02, 0x03, 0x00, 0x00, 0x02, 0x06, 0x01, 0x00, 0x04, 0x0b, 0x08, 0x00, 0x09, 0x00, 0x00, 0x00
        /*0020*/ 	.byte	0x00, 0x00, 0x00, 0x00


//--------------------- .nv.info._Z22relu_f16x8_pack_kernelP6__halfS0_i --------------------------
	.section	.nv.info._Z22relu_f16x8_pack_kernelP6__halfS0_i,"",@"SHT_CUDA_INFO"
	.sectionflags	@""
	.align	4


	//----- nvinfo : EIATTR_CUDA_API_VERSION
	.align		4
        /*0000*/ 	.byte	0x04, 0x37
        /*0002*/ 	.short	(.L_13 - .L_12)
.L_12:
        /*0004*/ 	.word	0x00000082


	//----- nvinfo : EIATTR_KPARAM_INFO
	.align		4
.L_13:
        /*0008*/ 	.byte	0x04, 0x17
        /*000a*/ 	.short	(.L_15 - .L_14)
.L_14:
        /*000c*/ 	.word	0x00000000
        /*0010*/ 	.short	0x0002
        /*0012*/ 	.short	0x0010
        /*0014*/ 	.byte	0x00, 0xf0, 0x11, 0x00


	//----- nvinfo : EIATTR_KPARAM_INFO
	.align		4
.L_15:
        /*0018*/ 	.byte	0x04, 0x17
        /*001a*/ 	.short	(.L_17 - .L_16)
.L_16:
        /*001c*/ 	.word	0x00000000
        /*0020*/ 	.short	0x0001
        /*0022*/ 	.short	0x0008
        /*0024*/ 	.byte	0x00, 0xf5, 0x21, 0x00


	//----- nvinfo : EIATTR_KPARAM_INFO
	.align		4
.L_17:
        /*0028*/ 	.byte	0x04, 0x17
        /*002a*/ 	.short	(.L_19 - .L_18)
.L_18:
        /*002c*/ 	.word	0x00000000
        /*0030*/ 	.short	0x0000
        /*0032*/ 	.short	0x0000
        /*0034*/ 	.byte	0x00, 0xf5, 0x21, 0x00


	//----- nvinfo : EIATTR_SPARSE_MMA_MASK
	.align		4
.L_19:
        /*0038*/ 	.byte	0x03, 0x50
        /*003a*/ 	.short	0x0000


	//----- nvinfo : EIATTR_MAXREG_COUNT
	.align		4
        /*003c*/ 	.byte	0x03, 0x1b
        /*003e*/ 	.short	0x00ff


	//----- nvinfo : EIATTR_MERCURY_ISA_VERSION
	.align		4
        /*0040*/ 	.byte	0x03, 0x5f
        /*0042*/ 	.short	0x0101


	//----- nvinfo : EIATTR_VRC_CTA_INIT_COUNT
	.align		4
        /*0044*/ 	.byte	0x02, 0x4a
	.zero		1
	.zero		1


	//----- nvinfo : EIATTR_EXIT_INSTR_OFFSETS
	.align		4
        /*0048*/ 	.byte	0x04, 0x1c
        /*004a*/ 	.short	(.L_21 - .L_20)


	//   ....[0]....
.L_20:
        /*004c*/ 	.word	0x000000d0


	//   ....[1]....
        /*0050*/ 	.word	0x00000150


	//----- nvinfo : EIATTR_CBANK_PARAM_SIZE
	.align		4
.L_21:
        /*0054*/ 	.byte	0x03, 0x19
        /*0056*/ 	.short	0x0014


	//----- nvinfo : EIATTR_PARAM_CBANK
	.align		4
        /*0058*/ 	.byte	0x04, 0x0a
        /*005a*/ 	.short	(.L_23 - .L_22)
	.align		4
.L_22:
        /*005c*/ 	.word	index@(.nv.constant0._Z22relu_f16x8_pack_kernelP6__halfS0_i)
        /*0060*/ 	.short	0x0380
        /*0062*/ 	.short	0x0014


	//----- nvinfo : EIATTR_SW_WAR
	.align		4
.L_23:
        /*0064*/ 	.byte	0x04, 0x36
        /*0066*/ 	.short	(.L_25 - .L_24)
.L_24:
        /*0068*/ 	.word	0x00000008
.L_25:


//--------------------- .nv.info._Z11relu_kernelPfS_i --------------------------
	.section	.nv.info._Z11relu_kernelPfS_i,"",@"SHT_CUDA_INFO"
	.sectionflags	@""
	.align	4


	//----- nvinfo : EIATTR_CUDA_API_VERSION
	.align		4
        /*0000*/ 	.byte	0x04, 0x37
        /*0002*/ 	.short	(.L_27 - .L_26)
.L_26:
        /*0004*/ 	.word	0x00000082


	//----- nvinfo : EIATTR_KPARAM_INFO
	.align		4
.L_27:
        /*0008*/ 	.byte	0x04, 0x17
        /*000a*/ 	.short	(.L_29 - .L_28)
.L_28:
        /*000c*/ 	.word	0x00000000
        /*0010*/ 	.short	0x0002
        /*0012*/ 	.short	0x0010
        /*0014*/ 	.byte	0x00, 0xf0, 0x11, 0x00


	//----- nvinfo : EIATTR_KPARAM_INFO
	.align		4
.L_29:
        /*0018*/ 	.byte	0x04, 0x17
        /*001a*/ 	.short	(.L_31 - .L_30)
.L_30:
        /*001c*/ 	.word	0x00000000
        /*0020*/ 	.short	0x0001
        /*0022*/ 	.short	0x0008
        /*0024*/ 	.byte	0x00, 0xf5, 0x21, 0x00


	//----- nvinfo : EIATTR_KPARAM_INFO
	.align		4
.L_31:
        /*0028*/ 	.byte	0x04, 0x17
        /*002a*/ 	.short	(.L_33 - .L_32)
.L_32:
        /*002c*/ 	.word	0x00000000
        /*0030*/ 	.short	0x0000
        /*0032*/ 	.short	0x0000
        /*0034*/ 	.byte	0x00, 0xf5, 0x21, 0x00


	//----- nvinfo : EIATTR_SPARSE_MMA_MASK
	.align		4
.L_33:
        /*0038*/ 	.byte	0x03, 0x50
        /*003a*/ 	.short	0x0000


	//----- nvinfo : EIATTR_MAXREG_COUNT
	.align		4
        /*003c*/ 	.byte	0x03, 0x1b
        /*003e*/ 	.short	0x00ff


	//----- nvinfo : EIATTR_MERCURY_ISA_VERSION
	.align		4
        /*0040*/ 	.byte	0x03, 0x5f
        /*0042*/ 	.short	0x0101


	//----- nvinfo : EIATTR_VRC_CTA_INIT_COUNT
	.align		4
        /*0044*/ 	.byte	0x02, 0x4a
	.zero		1
	.zero		1


	//----- nvinfo : EIATTR_EXIT_INSTR_OFFSETS
	.align		4
        /*0048*/ 	.byte	0x04, 0x1c
        /*004a*/ 	.short	(.L_35 - .L_34)


	//   ....[0]....
.L_34:
        /*004c*/ 	.word	0x00000070


	//   ....[1]....
        /*0050*/ 	.word	0x00000100


	//----- nvinfo : EIATTR_CBANK_PARAM_SIZE
	.align		4
.L_35:
        /*0054*/ 	.byte	0x03, 0x19
        /*0056*/ 	.short	0x0014


	//----- nvinfo : EIATTR_PARAM_CBANK
	.align		4
        /*0058*/ 	.byte	0x04, 0x0a
        /*005a*/ 	.short	(.L_37 - .L_36)
	.align		4
.L_36:
        /*005c*/ 	.word	index@(.nv.constant0._Z11relu_kernelPfS_i)
        /*0060*/ 	.short	0x0380
        /*0062*/ 	.short	0x0014


	//----- nvinfo : EIATTR_SW_WAR
	.align		4
.L_37:
        /*0064*/ 	.byte	0x04, 0x36
        /*0066*/ 	.short	(.L_39 - .L_38)
.L_38:
        /*0068*/ 	.word	0x00000008
.L_39:


//--------------------- .nv.callgraph             --------------------------
	.section	.nv.callgraph,"",@"SHT_CUDA_CALLGRAPH"
	.align	4
	.sectionentsize	8
	.align		4
        /*0000*/ 	.word	0x00000000
	.align		4
        /*0004*/ 	.word	0xffffffff
	.align		4
        /*0008*/ 	.word	0x00000000
	.align		4
        /*000c*/ 	.word	0xfffffffe
	.align		4
        /*0010*/ 	.word	0x00000000
	.align		4
        /*0014*/ 	.word	0xfffffffd
	.align		4
        /*0018*/ 	.word	0x00000000
	.align		4
        /*001c*/ 	.word	0xfffffffc


//--------------------- .text._Z22relu_f16x8_pack_kernelP6__halfS0_i --------------------------
	.section	.text._Z22relu_f16x8_pack_kernelP6__halfS0_i,"ax",@progbits
	.align	128
        .global         _Z22relu_f16x8_pack_kernelP6__halfS0_i
        .type           _Z22relu_f16x8_pack_kernelP6__halfS0_i,@function
        .size           _Z22relu_f16x8_pack_kernelP6__halfS0_i,(.L_x_2 - _Z22relu_f16x8_pack_kernelP6__halfS0_i)
        .other          _Z22relu_f16x8_pack_kernelP6__halfS0_i,@"STO_CUDA_ENTRY STV_DEFAULT"
_Z22relu_f16x8_pack_kernelP6__halfS0_i:
.text._Z22relu_f16x8_pack_kernelP6__halfS0_i:
[----:B------:R-:W-:Y:S01]  /*0000*/  LDC R1, c[0x0][0x37c] ;  /* 0x0000df00ff017b82 */ /* 0x000fe20000000800 */
[----:B------:R-:W0:Y:S07]  /*0010*/  S2R R5, SR_TID.X ;  /* 0x0000000000057919 */ /* 0x000e2e0000002100 */
[----:B------:R-:W0:Y:S01]  /*0020*/  S2UR UR6, SR_CTAID.X ;  /* 0x00000000000679c3 */ /* 0x000e220000002500 */
[----:B------:R-:W1:Y:S07]  /*0030*/  LDCU.64 UR4, c[0x0][0x358] ;  /* 0x00006b00ff0477ac */ /* 0x000e6e0008000a00 */
[----:B------:R-:W0:Y:S08]  /*0040*/  LDC R0, c[0x0][0x360] ;  /* 0x0000d800ff007b82 */ /* 0x000e300000000800 */
[----:B------:R-:W2:Y:S01]  /*0050*/  LDC.64 R2, c[0x0][0x380] ;  /* 0x0000e000ff027b82 */ /* 0x000ea20000000a00 */
[----:B0-----:R-:W-:Y:S01]  /*0060*/  IMAD R0, R0, UR6, R5 ;  /* 0x0000000600007c24 */ /* 0x001fe2000f8e0205 */
[----:B------:R-:W0:Y:S03]  /*0070*/  LDCU UR6, c[0x0][0x390] ;  /* 0x00007200ff0677ac */ /* 0x000e260008000800 */
[----:B------:R-:W-:-:S04]  /*0080*/  IMAD.SHL.U32 R5, R0, 0x8, RZ ;  /* 0x0000000800057824 */ /* 0x000fc800078e00ff */
[----:B--2---:R-:W-:-:S05]  /*0090*/  IMAD.WIDE R2, R5, 0x2, R2 ;  /* 0x0000000205027825 */ /* 0x004fca00078e0202 */
[----:B-1----:R1:W5:Y:S01]  /*00a0*/  LDG.E.128 R8, desc[UR4][R2.64] ;  /* 0x0000000402087981 */ /* 0x002362000c1e1d00 */
[----:B------:R-:W-:-:S05]  /*00b0*/  VIADD R0, R5, 0x7 ;  /* 0x0000000705007836 */ /* 0x000fca0000000000 */
[----:B0-----:R-:W-:-:S13]  /*00c0*/  ISETP.GE.AND P0, PT, R0, UR6, PT ;  /* 0x0000000600007c0c */ /* 0x001fda000bf06270 */
[----:B-1----:R-:W-:Y:S05]  /*00d0*/  @P0 EXIT ;  /* 0x000000000000094d */ /* 0x002fea0003800000 */
[----:B------:R-:W0:Y:S01]  /*00e0*/  LDC.64 R2, c[0x0][0x388] ;  /* 0x0000e200ff027b82 */ /* 0x000e220000000a00 */
[----:B-----5:R-:W-:Y:S02]  /*00f0*/  HMNMX2 R8, R8, RZ.H0_H0, !PT ;  /* 0x200000ff08087240 */ /* 0x020fe40007800000 */
[----:B------:R-:W-:Y:S02]  /*0100*/  HMNMX2 R9, R9, RZ.H0_H0, !PT ;  /* 0x200000ff09097240 */ /* 0x000fe40007800000 */
[----:B------:R-:W-:Y:S02]  /*0110*/  HMNMX2 R10, R10, RZ.H0_H0, !PT ;  /* 0x200000ff0a0a7240 */ /* 0x000fe40007800000 */
[----:B------:R-:W-:Y:S01]  /*0120*/  HMNMX2 R11, R11, RZ.H0_H0, !PT ;  /* 0x200000ff0b0b7240 */ /* 0x000fe20007800000 */
[----:B0-----:R-:W-:-:S05]  /*0130*/  IMAD.WIDE R2, R5, 0x2, R2 ;  /* 0x0000000205027825 */ /* 0x001fca00078e0202 */
[----:B------:R-:W-:Y:S01]  /*0140*/  STG.E.128 desc[UR4][R2.64], R8 ;  /* 0x0000000802007986 */ /* 0x000fe2000c101d04 */
[----:B------:R-:W-:Y:S05]  /*0150*/  EXIT ;  /* 0x000000000000794d */ /* 0x000fea0003800000 */
.L_x_0:
[----:B------:R-:W-:-:S00]  /*0160*/  BRA `(.L_x_0) ;  /* 0xfffffffc00fc7947 */ /* 0x000fc0000383ffff */
[----:B------:R-:W-:-:S00]  /*0170*/  NOP ;  /* 0x0000000000007918 */ /* 0x000fc00000000000 */
        /* <DEDUP_REMOVED lines=8> */
.L_x_2:


//--------------------- .text._Z11relu_kernelPfS_i --------------------------
	.section	.text._Z11relu_kernelPfS_i,"ax",@progbits
	.align	128
        .global         _Z11relu_kernelPfS_i
        .type           _Z11relu_kernelPfS_i,@function
        .size           _Z11relu_kernelPfS_i,(.L_x_3 - _Z11relu_kernelPfS_i)
        .other          _Z11relu_kernelPfS_i,@"STO_CUDA_ENTRY STV_DEFAULT"
_Z11relu_kernelPfS_i:
.text._Z11relu_kernelPfS_i:
[----:B------:R-:W-:Y:S01]  /*0000*/  LDC R1, c[0x0][0x37c] ;  /* 0x0000df00ff017b82 */ /* 0x000fe20000000800 */
[----:B------:R-:W0:Y:S07]  /*0010*/  S2R R0, SR_TID.X ;  /* 0x0000000000007919 */ /* 0x000e2e0000002100 */
[----:B------:R-:W0:Y:S01]  /*0020*/  S2UR UR4, SR_CTAID.X ;  /* 0x00000000000479c3 */ /* 0x000e220000002500 */
[----:B------:R-:W1:Y:S07]  /*0030*/  LDCU UR5, c[0x0][0x390] ;  /* 0x00007200ff0577ac */ /* 0x000e6e0008000800 */
[----:B------:R-:W0:Y:S02]  /*0040*/  LDC R7, c[0x0][0x360] ;  /* 0x0000d800ff077b82 */ /* 0x000e240000000800 */
[----:B0-----:R-:W-:-:S05]  /*0050*/  IMAD R7, R7, UR4, R0 ;  /* 0x0000000407077c24 */ /* 0x001fca000f8e0200 */
[----:B-1----:R-:W-:-:S13]  /*0060*/  ISETP.GE.AND P0, PT, R7, UR5, PT ;  /* 0x0000000507007c0c */ /* 0x002fda000bf06270 */
[----:B------:R-:W-:Y:S05]  /*0070*/  @P0 EXIT ;  /* 0x000000000000094d */ /* 0x000fea0003800000 */
[----:B------:R-:W0:Y:S01]  /*0080*/  LDC.64 R2, c[0x0][0x380] ;  /* 0x0000e000ff027b82 */ /* 0x000e220000000a00 */
[----:B------:R-:W1:Y:S07]  /*0090*/  LDCU.64 UR4, c[0x0][0x358] ;  /* 0x00006b00ff0477ac */ /* 0x000e6e0008000a00 */
[----:B------:R-:W2:Y:S01]  /*00a0*/  LDC.64 R4, c[0x0][0x388] ;  /* 0x0000e200ff047b82 */ /* 0x000ea20000000a00 */
[----:B0-----:R-:W-:-:S06]  /*00b0*/  IMAD.WIDE R2, R7, 0x4, R2 ;  /* 0x0000000407027825 */ /* 0x001fcc00078e0202 */
[----:B-1----:R-:W3:Y:S01]  /*00c0*/  LDG.E R2, desc[UR4][R2.64] ;  /* 0x0000000402027981 */ /* 0x002ee2000c1e1900 */
[----:B--2---:R-:W-:Y:S01]  /*00d0*/  IMAD.WIDE R4, R7, 0x4, R4 ;  /* 0x0000000407047825 */ /* 0x004fe200078e0204 */
[----:B---3--:R-:W-:-:S05]  /*00e0*/  FMNMX R7, RZ, R2, !PT ;  /* 0x00000002ff077209 */ /* 0x008fca0007800000 */
[----:B------:R-:W-:Y:S01]  /*00f0*/  STG.E desc[UR4][R4.64], R7 ;  /* 0x0000000704007986 */ /* 0x000fe2000c101904 */
[----:B------:R-:W-:Y:S05]  /*0100*/  EXIT ;  /* 0x000000000000794d */ /* 0x000fea0003800000 */
.L_x_1:
        /* <DEDUP_REMOVED lines=15> */
.L_x_3:


//--------------------- .nv.shared.reserved.0     --------------------------
	.section	.nv.shared.reserved.0,"aw",@nobits
	.weak		__nv_reservedSMEM_offset_0_alias
	.size		__nv_reservedSMEM_offset_0_alias, 0, 64
	.other		__nv_reservedSMEM_offset_0_alias,@"STO_CUDA_RESERVED_SHARED STV_DEFAULT"
__nv_reservedSMEM_offset_0_alias:
	.zero		0
	.zero		64


//--------------------- .nv.constant0._Z22relu_f16x8_pack_kernelP6__halfS0_i --------------------------
	.section	.nv.constant0._Z22relu_f16x8_pack_kernelP6__halfS0_i,"a",@progbits
	.sectionflags	@""
	.align	4
.nv.constant0._Z22relu_f16x8_pack_kernelP6__halfS0_i:
	.zero		916


//--------------------- .nv.constant0._Z11relu_kernelPfS_i --------------------------
	.section	.nv.constant0._Z11relu_kernelPfS_i,"a",@progbits
	.sectionflags	@""
	.align	4
.nv.constant0._Z11relu_kernelPfS_i:
	.zero		916


//--------------------- SYMBOLS --------------------------

	.type		.nv.reservedSmem.offset0,@object
	.size		.nv.reservedSmem.offset0,0x4
